	.headerflags	@"EF_CUDA_TEXMODE_UNIFIED EF_CUDA_64BIT_ADDRESS EF_CUDA_ACCELERATORS EF_CUDA_SM90 EF_CUDA_VIRTUAL_SM(EF_CUDA_SM90)"
	.elftype	@"ET_EXEC"


//--------------------- .nv.info                  --------------------------
	.section	.nv.info,"",@"SHT_CUDA_INFO"
	.align	4


	//----- nvinfo : EIATTR_REGCOUNT
	.align		4
        /*0000*/ 	.byte	0x04, 0x2f
        /*0002*/ 	.short	(.L_1 - .L_0)
	.align		4
.L_0:
        /*0004*/ 	.word	index@(triton_poi_fused_cat_9)
        /*0008*/ 	.word	0x00000012


	//----- nvinfo : EIATTR_MIN_STACK_SIZE
	.align		4
.L_1:
        /*000c*/ 	.byte	0x04, 0x12
        /*000e*/ 	.short	(.L_3 - .L_2)
	.align		4
.L_2:
        /*0010*/ 	.word	index@(triton_poi_fused_cat_9)
        /*0014*/ 	.word	0x00000000


	//----- nvinfo : EIATTR_FRAME_SIZE
	.align		4
.L_3:
        /*0018*/ 	.byte	0x04, 0x11
        /*001a*/ 	.short	(.L_5 - .L_4)
	.align		4
.L_4:
        /*001c*/ 	.word	index@(triton_poi_fused_cat_9)
        /*0020*/ 	.word	0x00000000


	//----- nvinfo : EIATTR_MIN_STACK_SIZE
	.align		4
.L_5:
        /*0024*/ 	.byte	0x04, 0x12
        /*0026*/ 	.short	(.L_7 - .L_6)
	.align		4
.L_6:
        /*0028*/ 	.word	index@(triton_poi_fused_cat_9)
        /*002c*/ 	.word	0x00000000
.L_7:


//--------------------- .nv.info.triton_poi_fused_cat_9 --------------------------
	.section	.nv.info.triton_poi_fused_cat_9,"",@"SHT_CUDA_INFO"
	.sectionflags	@""
	.align	4


	//----- nvinfo : EIATTR_CUDA_API_VERSION
	.align		4
        /*0000*/ 	.byte	0x04, 0x37
        /*0002*/ 	.short	(.L_9 - .L_8)
.L_8:
        /*0004*/ 	.word	0x0000007c


	//----- nvinfo : EIATTR_KPARAM_INFO
	.align		4
.L_9:
        /*0008*/ 	.byte	0x04, 0x17
        /*000a*/ 	.short	(.L_11 - .L_10)
.L_10:
        /*000c*/ 	.word	0x00000000
        /*0010*/ 	.short	0x0002
        /*0012*/ 	.short	0x0010
        /*0014*/ 	.byte	0x00, 0xf0, 0x11, 0x00


	//----- nvinfo : EIATTR_KPARAM_INFO
	.align		4
.L_11:
        /*0018*/ 	.byte	0x04, 0x17
        /*001a*/ 	.short	(.L_13 - .L_12)
.L_12:
        /*001c*/ 	.word	0x00000000
        /*0020*/ 	.short	0x0001
        /*0022*/ 	.short	0x0008
        /*0024*/ 	.byte	0x00, 0xf4, 0x21, 0x00


	//----- nvinfo : EIATTR_KPARAM_INFO
	.align		4
.L_13:
        /*0028*/ 	.byte	0x04, 0x17
        /*002a*/ 	.short	(.L_15 - .L_14)
.L_14:
        /*002c*/ 	.word	0x00000000
        /*0030*/ 	.short	0x0000
        /*0032*/ 	.short	0x0000
        /*0034*/ 	.byte	0x00, 0xf4, 0x21, 0x00


	//----- nvinfo : EIATTR_SPARSE_MMA_MASK
	.align		4
.L_15:
        /*0038*/ 	.byte	0x03, 0x50
        /*003a*/ 	.short	0x0000


	//----- nvinfo : EIATTR_MAXREG_COUNT
	.align		4
        /*003c*/ 	.byte	0x03, 0x1b
        /*003e*/ 	.short	0x00ff


	//----- nvinfo : EIATTR_EXIT_INSTR_OFFSETS
	.align		4
        /*0040*/ 	.byte	0x04, 0x1c
        /*0042*/ 	.short	(.L_17 - .L_16)


	//   ....[0]....
.L_16:
        /*0044*/ 	.word	0x000002a0


	//   ....[1]....
        /*0048*/ 	.word	0x000002c0


	//----- nvinfo : EIATTR_REQNTID
	.align		4
.L_17:
        /*004c*/ 	.byte	0x04, 0x10
        /*004e*/ 	.short	(.L_19 - .L_18)
.L_18:
        /*0050*/ 	.word	0x00000080
        /*0054*/ 	.word	0x00000001
        /*0058*/ 	.word	0x00000001


	//----- nvinfo : EIATTR_CBANK_PARAM_SIZE
	.align		4
.L_19:
        /*005c*/ 	.byte	0x03, 0x19
        /*005e*/ 	.short	0x0014


	//----- nvinfo : EIATTR_PARAM_CBANK
	.align		4
        /*0060*/ 	.byte	0x04, 0x0a
        /*0062*/ 	.short	(.L_21 - .L_20)
	.align		4
.L_20:
        /*0064*/ 	.word	index@(.nv.constant0.triton_poi_fused_cat_9)
        /*0068*/ 	.short	0x0210
        /*006a*/ 	.short	0x0014


	//----- nvinfo : EIATTR_SW_WAR
	.align		4
.L_21:
        /*006c*/ 	.byte	0x04, 0x36
        /*006e*/ 	.short	(.L_23 - .L_22)
.L_22:
        /*0070*/ 	.word	0x00000008
.L_23:


//--------------------- .nv.callgraph             --------------------------
	.section	.nv.callgraph,"",@"SHT_CUDA_CALLGRAPH"
	.align	4
	.sectionentsize	8
	.align		4
        /*0000*/ 	.word	0x00000000
	.align		4
        /*0004*/ 	.word	0xffffffff
	.align		4
        /*0008*/ 	.word	0x00000000
	.align		4
        /*000c*/ 	.word	0xfffffffe
	.align		4
        /*0010*/ 	.word	0x00000000
	.align		4
        /*0014*/ 	.word	0xfffffffd
	.align		4
        /*0018*/ 	.word	0x00000000
	.align		4
        /*001c*/ 	.word	0xfffffffc


//--------------------- .text.triton_poi_fused_cat_9 --------------------------
	.section	.text.triton_poi_fused_cat_9,"ax",@progbits
	.align	128
        .global         triton_poi_fused_cat_9
        .type           triton_poi_fused_cat_9,@function
        .size           triton_poi_fused_cat_9,(.L_x_1 - triton_poi_fused_cat_9)
        .other          triton_poi_fused_cat_9,@"STO_CUDA_ENTRY STV_DEFAULT"
triton_poi_fused_cat_9:
.text.triton_poi_fused_cat_9:
[----:B------:R-:W0:Y:S02]  /*0000*/  LDC R1, c[0x0][0x28] ;  /* 0x00000a00ff017b82 */ /* 0x000e240000000800 */
[----:B------:R-:W1:Y:S01]  /*0010*/  S2R R0, SR_TID.X ;  /* 0x0000000000007919 */ /* 0x000e620000002100 */
[----:B------:R-:W-:Y:S01]  /*0020*/  CS2R R10, SRZ ;  /* 0x00000000000a7805 */ /* 0x000fe2000001ff00 */
[----:B------:R-:W-:Y:S01]  /*0030*/  ULDC.64 UR4, c[0x0][0x208] ;  /* 0x0000820000047ab9 */ /* 0x000fe20000000a00 */
[----:B------:R-:W2:Y:S01]  /*0040*/  S2R R7, SR_CTAID.X ;  /* 0x0000000000077919 */ /* 0x000ea20000002500 */
[----:B-1----:R-:W-:Y:S02]  /*0050*/  LOP3.LUT R0, R0, 0x7f, RZ, 0xc0, !PT ;  /* 0x0000007f00007812 */ /* 0x002fe400078ec0ff */
[----:B--2---:R-:W-:-:S03]  /*0060*/  SHF.R.S32.HI R2, RZ, 0x17, R7 ;  /* 0x00000017ff027819 */ /* 0x004fc60000011407 */
[----:B------:R-:W-:Y:S01]  /*0070*/  IMAD R7, R7, 0x100, R0 ;  /* 0x0000010007077824 */ /* 0x000fe200078e0200 */
[----:B------:R-:W-:-:S03]  /*0080*/  SGXT R2, R2, 0x1 ;  /* 0x000000010202781a */ /* 0x000fc60000000200 */
[C---:B------:R-:W-:Y:S01]  /*0090*/  VIADD R0, R7.reuse, 0x80 ;  /* 0x0000008007007836 */ /* 0x040fe20000000000 */
[----:B------:R-:W-:Y:S02]  /*00a0*/  LOP3.LUT R8, R7, 0x80000003, RZ, 0xc0, !PT ;  /* 0x8000000307087812 */ /* 0x000fe400078ec0ff */
[C---:B------:R-:W-:Y:S02]  /*00b0*/  LEA.HI R3, R2.reuse, R7, RZ, 0x2 ;  /* 0x0000000702037211 */ /* 0x040fe400078f10ff */
[----:B------:R-:W-:Y:S02]  /*00c0*/  LEA.HI R5, R2, R0, RZ, 0x2 ;  /* 0x0000000002057211 */ /* 0x000fe400078f10ff */
[----:B------:R-:W-:Y:S02]  /*00d0*/  SHF.R.S32.HI R4, RZ, 0x2, R3 ;  /* 0x00000002ff047819 */ /* 0x000fe40000011403 */
[----:B------:R-:W1:Y:S01]  /*00e0*/  LDC.64 R2, c[0x0][0x210] ;  /* 0x00008400ff027b82 */ /* 0x000e620000000a00 */
[----:B------:R-:W-:-:S02]  /*00f0*/  SHF.R.S32.HI R5, RZ, 0x2, R5 ;  /* 0x00000002ff057819 */ /* 0x000fc40000011405 */
[----:B------:R-:W-:Y:S02]  /*0100*/  LEA.HI R6, R4, R4, RZ, 0x2 ;  /* 0x0000000404067211 */ /* 0x000fe400078f10ff */
[----:B------:R-:W-:Y:S02]  /*0110*/  ISETP.GT.AND P1, PT, R8, RZ, PT ;  /* 0x000000ff0800720c */ /* 0x000fe40003f24270 */
[----:B------:R-:W-:Y:S02]  /*0120*/  LOP3.LUT R9, R6, 0xfffffffc, RZ, 0xc0, !PT ;  /* 0xfffffffc06097812 */ /* 0x000fe400078ec0ff */
[----:B------:R-:W-:-:S03]  /*0130*/  LEA.HI R6, R5, R5, RZ, 0x2 ;  /* 0x0000000505067211 */ /* 0x000fc600078f10ff */
[----:B------:R-:W-:Y:S01]  /*0140*/  IMAD.IADD R9, R4, 0x1, -R9 ;  /* 0x0000000104097824 */ /* 0x000fe200078e0a09 */
[----:B------:R-:W-:-:S04]  /*0150*/  LOP3.LUT R6, R6, 0xfffffffc, RZ, 0xc0, !PT ;  /* 0xfffffffc06067812 */ /* 0x000fc800078ec0ff */
[----:B------:R-:W-:Y:S01]  /*0160*/  ISETP.GT.AND P0, PT, R9, -0x1, P1 ;  /* 0xffffffff0900780c */ /* 0x000fe20000f04270 */
[----:B------:R-:W-:Y:S01]  /*0170*/  IMAD.IADD R6, R5, 0x1, -R6 ;  /* 0x0000000105067824 */ /* 0x000fe200078e0a06 */
[----:B------:R-:W2:Y:S01]  /*0180*/  LDC.64 R8, c[0x0][0x218] ;  /* 0x00008600ff087b82 */ /* 0x000ea20000000a00 */
[C---:B------:R-:W-:Y:S01]  /*0190*/  VIADD R5, R7.reuse, 0xffffffff ;  /* 0xffffffff07057836 */ /* 0x040fe20000000000 */
[----:B------:R-:W-:Y:S02]  /*01a0*/  ISETP.LT.AND P0, PT, R7, 0x100, P0 ;  /* 0x000001000700780c */ /* 0x000fe40000701270 */
[----:B------:R-:W-:Y:S01]  /*01b0*/  ISETP.GT.AND P1, PT, R6, -0x1, P1 ;  /* 0xffffffff0600780c */ /* 0x000fe20000f24270 */
[----:B-1----:R-:W-:-:S03]  /*01c0*/  IMAD.WIDE R4, R5, 0x4, R2 ;  /* 0x0000000405047825 */ /* 0x002fc600078e0202 */
[----:B------:R-:W-:Y:S01]  /*01d0*/  ISETP.LT.AND P1, PT, R0, 0x100, P1 ;  /* 0x000001000000780c */ /* 0x000fe20000f21270 */
[----:B------:R-:W-:-:S06]  /*01e0*/  IMAD.WIDE R2, R7, 0x4, R2 ;  /* 0x0000000407027825 */ /* 0x000fcc00078e0202 */
[----:B------:R-:W3:Y:S06]  /*01f0*/  @P0 LDG.E R10, desc[UR4][R4.64] ;  /* 0x00000004040a0981 */ /* 0x000eec000c1e1900 */
[----:B------:R-:W4:Y:S01]  /*0200*/  @P1 LDG.E R11, desc[UR4][R2.64+0x1fc] ;  /* 0x0001fc04020b1981 */ /* 0x000f22000c1e1900 */
[C---:B------:R-:W-:Y:S01]  /*0210*/  ISETP.GE.AND P3, PT, R7.reuse, 0x100, PT ;  /* 0x000001000700780c */ /* 0x040fe20003f66270 */
[----:B------:R-:W-:Y:S01]  /*0220*/  IMAD R7, R7, 0x19, RZ ;  /* 0x0000001907077824 */ /* 0x000fe200078e02ff */
[----:B------:R-:W-:-:S03]  /*0230*/  ISETP.GE.AND P2, PT, R0, 0x100, PT ;  /* 0x000001000000780c */ /* 0x000fc60003f46270 */
[C---:B------:R-:W-:Y:S02]  /*0240*/  VIADD R13, R7.reuse, 0xc80 ;  /* 0x00000c80070d7836 */ /* 0x040fe40000000000 */
[----:B--2---:R-:W-:-:S04]  /*0250*/  IMAD.WIDE R6, R7, 0x4, R8 ;  /* 0x0000000407067825 */ /* 0x004fc800078e0208 */
[----:B------:R-:W-:Y:S01]  /*0260*/  IMAD.WIDE R8, R13, 0x4, R8 ;  /* 0x000000040d087825 */ /* 0x000fe200078e0208 */
[----:B---3--:R-:W-:-:S05]  /*0270*/  SEL R15, R10, 0xc61c4000, P0 ;  /* 0xc61c40000a0f7807 */ /* 0x008fca0000000000 */
[----:B------:R1:W-:Y:S01]  /*0280*/  @!P3 STG.E desc[UR4][R6.64], R15 ;  /* 0x0000000f0600b986 */ /* 0x0003e2000c101904 */
[----:B----4-:R-:W-:Y:S01]  /*0290*/  SEL R11, R11, 0xc61c4000, P1 ;  /* 0xc61c40000b0b7807 */ /* 0x010fe20000800000 */
[----:B------:R-:W-:Y:S06]  /*02a0*/  @P2 EXIT ;  /* 0x000000000000294d */ /* 0x000fec0003800000 */
[----:B------:R-:W-:Y:S01]  /*02b0*/  STG.E desc[UR4][R8.64], R11 ;  /* 0x0000000b08007986 */ /* 0x000fe2000c101904 */
[----:B------:R-:W-:Y:S05]  /*02c0*/  EXIT ;  /* 0x000000000000794d */ /* 0x000fea0003800000 */
.L_x_0:
[----:B------:R-:W-:-:S00]  /*02d0*/  BRA `(.L_x_0) ;  /* 0xfffffffc00fc7947 */ /* 0x000fc0000383ffff */
[----:B------:R-:W-:-:S00]  /*02e0*/  NOP ;  /* 0x0000000000007918 */ /* 0x000fc00000000000 */
        /* <DEDUP_REMOVED lines=9> */
.L_x_1:


//--------------------- .nv.constant0.triton_poi_fused_cat_9 --------------------------
	.section	.nv.constant0.triton_poi_fused_cat_9,"a",@progbits
	.sectionflags	@""
	.align	4
.nv.constant0.triton_poi_fused_cat_9:
	.zero		548
